	.headerflags	@"EF_CUDA_TEXMODE_UNIFIED EF_CUDA_64BIT_ADDRESS EF_CUDA_ACCELERATORS EF_CUDA_SM90 EF_CUDA_VIRTUAL_SM(EF_CUDA_SM90)"
	.elftype	@"ET_EXEC"


//--------------------- .nv.info                  --------------------------
	.section	.nv.info,"",@"SHT_CUDA_INFO"
	.align	4


	//----- nvinfo : EIATTR_REGCOUNT
	.align		4
        /*0000*/ 	.byte	0x04, 0x2f
        /*0002*/ 	.short	(.L_3 - .L_2)
	.align		4
.L_2:
        /*0004*/ 	.word	index@(triton_poi_fused__native_batch_norm_legit_no_training_cat_relu_52)
        /*0008*/ 	.word	0x0000001c


	//----- nvinfo : EIATTR_MIN_STACK_SIZE
	.align		4
.L_3:
        /*000c*/ 	.byte	0x04, 0x12
        /*000e*/ 	.short	(.L_5 - .L_4)
	.align		4
.L_4:
        /*0010*/ 	.word	index@(triton_poi_fused__native_batch_norm_legit_no_training_cat_relu_52)
        /*0014*/ 	.word	0x00000000


	//----- nvinfo : EIATTR_FRAME_SIZE
	.align		4
.L_5:
        /*0018*/ 	.byte	0x04, 0x11
        /*001a*/ 	.short	(.L_7 - .L_6)
	.align		4
.L_6:
        /*001c*/ 	.word	index@(triton_poi_fused__native_batch_norm_legit_no_training_cat_relu_52)
        /*0020*/ 	.word	0x00000000


	//----- nvinfo : EIATTR_MIN_STACK_SIZE
	.align		4
.L_7:
        /*0024*/ 	.byte	0x04, 0x12
        /*0026*/ 	.short	(.L_9 - .L_8)
	.align		4
.L_8:
        /*0028*/ 	.word	index@(triton_poi_fused__native_batch_norm_legit_no_training_cat_relu_52)
        /*002c*/ 	.word	0x00000000
.L_9:


//--------------------- .nv.info.triton_poi_fused__native_batch_norm_legit_no_training_cat_relu_52 --------------------------
	.section	.nv.info.triton_poi_fused__native_batch_norm_legit_no_training_cat_relu_52,"",@"SHT_CUDA_INFO"
	.sectionflags	@""
	.align	4


	//----- nvinfo : EIATTR_CUDA_API_VERSION
	.align		4
        /*0000*/ 	.byte	0x04, 0x37
        /*0002*/ 	.short	(.L_11 - .L_10)
.L_10:
        /*0004*/ 	.word	0x0000007c


	//----- nvinfo : EIATTR_KPARAM_INFO
	.align		4
.L_11:
        /*0008*/ 	.byte	0x04, 0x17
        /*000a*/ 	.short	(.L_13 - .L_12)
.L_12:
        /*000c*/ 	.word	0x00000000
        /*0010*/ 	.short	0x0008
        /*0012*/ 	.short	0x0040
        /*0014*/ 	.byte	0x00, 0xf0, 0x11, 0x00


	//----- nvinfo : EIATTR_KPARAM_INFO
	.align		4
.L_13:
        /*0018*/ 	.byte	0x04, 0x17
        /*001a*/ 	.short	(.L_15 - .L_14)
.L_14:
        /*001c*/ 	.word	0x00000000
        /*0020*/ 	.short	0x0007
        /*0022*/ 	.short	0x0038
        /*0024*/ 	.byte	0x00, 0xf4, 0x21, 0x00


	//----- nvinfo : EIATTR_KPARAM_INFO
	.align		4
.L_15:
        /*0028*/ 	.byte	0x04, 0x17
        /*002a*/ 	.short	(.L_17 - .L_16)
.L_16:
        /*002c*/ 	.word	0x00000000
        /*0030*/ 	.short	0x0006
        /*0032*/ 	.short	0x0030
        /*0034*/ 	.byte	0x00, 0xf4, 0x21, 0x00


	//----- nvinfo : EIATTR_KPARAM_INFO
	.align		4
.L_17:
        /*0038*/ 	.byte	0x04, 0x17
        /*003a*/ 	.short	(.L_19 - .L_18)
.L_18:
        /*003c*/ 	.word	0x00000000
        /*0040*/ 	.short	0x0005
        /*0042*/ 	.short	0x0028
        /*0044*/ 	.byte	0x00, 0xf4, 0x21, 0x00


	//----- nvinfo : EIATTR_KPARAM_INFO
	.align		4
.L_19:
        /*0048*/ 	.byte	0x04, 0x17
        /*004a*/ 	.short	(.L_21 - .L_20)
.L_20:
        /*004c*/ 	.word	0x00000000
        /*0050*/ 	.short	0x0004
        /*0052*/ 	.short	0x0020
        /*0054*/ 	.byte	0x00, 0xf4, 0x21, 0x00


	//----- nvinfo : EIATTR_KPARAM_INFO
	.align		4
.L_21:
        /*0058*/ 	.byte	0x04, 0x17
        /*005a*/ 	.short	(.L_23 - .L_22)
.L_22:
        /*005c*/ 	.word	0x00000000
        /*0060*/ 	.short	0x0003
        /*0062*/ 	.short	0x0018
        /*0064*/ 	.byte	0x00, 0xf4, 0x21, 0x00


	//----- nvinfo : EIATTR_KPARAM_INFO
	.align		4
.L_23:
        /*0068*/ 	.byte	0x04, 0x17
        /*006a*/ 	.short	(.L_25 - .L_24)
.L_24:
        /*006c*/ 	.word	0x00000000
        /*0070*/ 	.short	0x0002
        /*0072*/ 	.short	0x0010
        /*0074*/ 	.byte	0x00, 0xf4, 0x21, 0x00


	//----- nvinfo : EIATTR_KPARAM_INFO
	.align		4
.L_25:
        /*0078*/ 	.byte	0x04, 0x17
        /*007a*/ 	.short	(.L_27 - .L_26)
.L_26:
        /*007c*/ 	.word	0x00000000
        /*0080*/ 	.short	0x0001
        /*0082*/ 	.short	0x0008
        /*0084*/ 	.byte	0x00, 0xf4, 0x21, 0x00


	//----- nvinfo : EIATTR_KPARAM_INFO
	.align		4
.L_27:
        /*0088*/ 	.byte	0x04, 0x17
        /*008a*/ 	.short	(.L_29 - .L_28)
.L_28:
        /*008c*/ 	.word	0x00000000
        /*0090*/ 	.short	0x0000
        /*0092*/ 	.short	0x0000
        /*0094*/ 	.byte	0x00, 0xf4, 0x21, 0x00


	//----- nvinfo : EIATTR_SPARSE_MMA_MASK
	.align		4
.L_29:
        /*0098*/ 	.byte	0x03, 0x50
        /*009a*/ 	.short	0x0000


	//----- nvinfo : EIATTR_MAXREG_COUNT
	.align		4
        /*009c*/ 	.byte	0x03, 0x1b
        /*009e*/ 	.short	0x00ff


	//----- nvinfo : EIATTR_EXIT_INSTR_OFFSETS
	.align		4
        /*00a0*/ 	.byte	0x04, 0x1c
        /*00a2*/ 	.short	(.L_31 - .L_30)


	//   ....[0]....
.L_30:
        /*00a4*/ 	.word	0x00000680


	//   ....[1]....
        /*00a8*/ 	.word	0x000006a0


	//----- nvinfo : EIATTR_REQNTID
	.align		4
.L_31:
        /*00ac*/ 	.byte	0x04, 0x10
        /*00ae*/ 	.short	(.L_33 - .L_32)
.L_32:
        /*00b0*/ 	.word	0x00000080
        /*00b4*/ 	.word	0x00000001
        /*00b8*/ 	.word	0x00000001


	//----- nvinfo : EIATTR_CBANK_PARAM_SIZE
	.align		4
.L_33:
        /*00bc*/ 	.byte	0x03, 0x19
        /*00be*/ 	.short	0x0044


	//----- nvinfo : EIATTR_PARAM_CBANK
	.align		4
        /*00c0*/ 	.byte	0x04, 0x0a
        /*00c2*/ 	.short	(.L_35 - .L_34)
	.align		4
.L_34:
        /*00c4*/ 	.word	index@(.nv.constant0.triton_poi_fused__native_batch_norm_legit_no_training_cat_relu_52)
        /*00c8*/ 	.short	0x0210
        /*00ca*/ 	.short	0x0044


	//----- nvinfo : EIATTR_SW_WAR
	.align		4
.L_35:
        /*00cc*/ 	.byte	0x04, 0x36
        /*00ce*/ 	.short	(.L_37 - .L_36)
.L_36:
        /*00d0*/ 	.word	0x00000008
.L_37:


//--------------------- .nv.callgraph             --------------------------
	.section	.nv.callgraph,"",@"SHT_CUDA_CALLGRAPH"
	.align	4
	.sectionentsize	8
	.align		4
        /*0000*/ 	.word	0x00000000
	.align		4
        /*0004*/ 	.word	0xffffffff
	.align		4
        /*0008*/ 	.word	0x00000000
	.align		4
        /*000c*/ 	.word	0xfffffffe
	.align		4
        /*0010*/ 	.word	0x00000000
	.align		4
        /*0014*/ 	.word	0xfffffffd
	.align		4
        /*0018*/ 	.word	0x00000000
	.align		4
        /*001c*/ 	.word	0xfffffffc


//--------------------- .nv.constant4             --------------------------
	.section	.nv.constant4,"a",@progbits
	.align	8
	.align		8
.nv.constant4:
        /*0000*/ 	.dword	_$_str
	.align		8
        /*0008*/ 	.dword	_$_str_$_2


//--------------------- .text.triton_poi_fused__native_batch_norm_legit_no_training_cat_relu_52 --------------------------
	.section	.text.triton_poi_fused__native_batch_norm_legit_no_training_cat_relu_52,"ax",@progbits
	.align	128
        .global         triton_poi_fused__native_batch_norm_legit_no_training_cat_relu_52
        .type           triton_poi_fused__native_batch_norm_legit_no_training_cat_relu_52,@function
        .size           triton_poi_fused__native_batch_norm_legit_no_training_cat_relu_52,(.L_x_1 - triton_poi_fused__native_batch_norm_legit_no_training_cat_relu_52)
        .other          triton_poi_fused__native_batch_norm_legit_no_training_cat_relu_52,@"STO_CUDA_ENTRY STV_DEFAULT"
triton_poi_fused__native_batch_norm_legit_no_training_cat_relu_52:
.text.triton_poi_fused__native_batch_norm_legit_no_training_cat_relu_52:
[----:B------:R-:W0:Y:S01]  /*0000*/  LDC R1, c[0x0][0x28] ;  /* 0x00000a00ff017b82 */ /* 0x000e220000000800 */
[----:B------:R-:W1:Y:S07]  /*0010*/  S2R R0, SR_TID.X ;  /* 0x0000000000007919 */ /* 0x000e6e0000002100 */
[----:B------:R-:W2:Y:S01]  /*0020*/  LDC.64 R4, c[0x0][0x228] ;  /* 0x00008a00ff047b82 */ /* 0x000ea20000000a00 */
[----:B------:R-:W-:Y:S01]  /*0030*/  IMAD.MOV.U32 R6, RZ, RZ, RZ ;  /* 0x000000ffff067224 */ /* 0x000fe200078e00ff */
[----:B------:R-:W-:Y:S01]  /*0040*/  ULDC.64 UR4, c[0x0][0x208] ;  /* 0x0000820000047ab9 */ /* 0x000fe20000000a00 */
[----:B------:R-:W3:Y:S01]  /*0050*/  S2R R3, SR_CTAID.X ;  /* 0x0000000000037919 */ /* 0x000ee20000002500 */
[----:B------:R-:W-:Y:S01]  /*0060*/  IMAD.MOV.U32 R10, RZ, RZ, RZ ;  /* 0x000000ffff0a7224 */ /* 0x000fe200078e00ff */
[----:B------:R-:W-:-:S03]  /*0070*/  ULDC.64 UR6, c[0x0][0x218] ;  /* 0x0000860000067ab9 */ /* 0x000fc60000000a00 */
[----:B------:R-:W4:Y:S01]  /*0080*/  LDC.64 R14, c[0x0][0x220] ;  /* 0x00008800ff0e7b82 */ /* 0x000f220000000a00 */
[----:B-1----:R-:W-:-:S05]  /*0090*/  IMAD.SHL.U32 R0, R0, 0x2, RZ ;  /* 0x0000000200007824 */ /* 0x002fca00078e00ff */
[----:B------:R-:W-:-:S05]  /*00a0*/  LOP3.LUT R0, R0, 0xfe, RZ, 0xc0, !PT ;  /* 0x000000fe00007812 */ /* 0x000fca00078ec0ff */
[----:B---3--:R-:W-:-:S05]  /*00b0*/  IMAD R0, R3, 0x100, R0 ;  /* 0x0000010003007824 */ /* 0x008fca00078e0200 */
[----:B------:R-:W-:Y:S02]  /*00c0*/  SHF.R.S32.HI R3, RZ, 0x1f, R0 ;  /* 0x0000001fff037819 */ /* 0x000fe40000011400 */
[----:B------:R-:W-:Y:S02]  /*00d0*/  ISETP.GE.AND P0, PT, R0, 0x2200, PT ;  /* 0x000022000000780c */ /* 0x000fe40003f06270 */
[----:B------:R-:W-:-:S04]  /*00e0*/  LEA.HI R3, R3, R0, RZ, 0x2 ;  /* 0x0000000003037211 */ /* 0x000fc800078f10ff */
[----:B------:R-:W-:-:S05]  /*00f0*/  SHF.R.S32.HI R11, RZ, 0x2, R3 ;  /* 0x00000002ff0b7819 */ /* 0x000fca0000011403 */
[----:B------:R-:W-:-:S05]  /*0100*/  IMAD.HI R2, R11, 0x78787879, RZ ;  /* 0x787878790b027827 */ /* 0x000fca00078e02ff */
[----:B------:R-:W-:-:S04]  /*0110*/  SHF.R.U32.HI R7, RZ, 0x1f, R2 ;  /* 0x0000001fff077819 */ /* 0x000fc80000011602 */
[----:B------:R-:W-:-:S05]  /*0120*/  LEA.HI.SX32 R2, R2, R7, 0x18 ;  /* 0x0000000702027211 */ /* 0x000fca00078fc2ff */
[----:B------:R-:W-:-:S04]  /*0130*/  IMAD R11, R2, -0x220, R11 ;  /* 0xfffffde0020b7824 */ /* 0x000fc800078e020b */
[----:B--2---:R-:W-:-:S05]  /*0140*/  IMAD.WIDE R4, R11, 0x4, R4 ;  /* 0x000000040b047825 */ /* 0x004fca00078e0204 */
[----:B------:R-:W2:Y:S04]  /*0150*/  @!P0 LDG.E.EL R6, desc[UR4][R4.64] ;  /* 0x0000000404068981 */ /* 0x000ea8000c2e1900 */
[----:B------:R1:W3:Y:S01]  /*0160*/  @!P0 LDG.E.EL R10, desc[UR4][R4.64] ;  /* 0x00000004040a8981 */ /* 0x0002e2000c2e1900 */
[----:B------:R-:W-:Y:S01]  /*0170*/  IMAD.HI R2, R0, 0x78787879, RZ ;  /* 0x7878787900027827 */ /* 0x000fe200078e02ff */
[----:B------:R-:W-:-:S03]  /*0180*/  LOP3.LUT R7, R3, 0xfffffffc, RZ, 0xc0, !PT ;  /* 0xfffffffc03077812 */ /* 0x000fc600078ec0ff */
[----:B------:R-:W-:Y:S01]  /*0190*/  IMAD.SHL.U32 R12, R11, 0x4, RZ ;  /* 0x000000040b0c7824 */ /* 0x000fe200078e00ff */
[----:B------:R-:W-:Y:S02]  /*01a0*/  SHF.R.U32.HI R9, RZ, 0x1f, R2 ;  /* 0x0000001fff097819 */ /* 0x000fe40000011602 */
[----:B------:R-:W-:Y:S02]  /*01b0*/  IADD3 R7, R0, -R7, RZ ;  /* 0x8000000700077210 */ /* 0x000fe40007ffe0ff */
[----:B------:R-:W-:Y:S02]  /*01c0*/  LEA.HI.SX32 R9, R2, R9, 0x16 ;  /* 0x0000000902097211 */ /* 0x000fe400078fb2ff */
[----:B------:R-:W5:Y:S03]  /*01d0*/  LDC.64 R2, c[0x0][0x210] ;  /* 0x00008400ff027b82 */ /* 0x000f660000000a00 */
[----:B------:R-:W-:-:S02]  /*01e0*/  IMAD.SHL.U32 R13, R9, 0x80, RZ ;  /* 0x00000080090d7824 */ /* 0x000fc400078e00ff */
[----:B------:R-:W-:-:S03]  /*01f0*/  IMAD R8, R9, -0x880, R0 ;  /* 0xfffff78009087824 */ /* 0x000fc600078e0200 */
[--C-:B-1----:R-:W-:Y:S01]  /*0200*/  IADD3 R4, P1, P2, R12, R7, R13.reuse ;  /* 0x000000070c047210 */ /* 0x102fe20007a3e00d */
[----:B------:R-:W-:Y:S01]  /*0210*/  IMAD R25, R9, 0x800, R8 ;  /* 0x0000080009197824 */ /* 0x000fe200078e0208 */
[----:B------:R-:W-:Y:S01]  /*0220*/  SHF.R.S32.HI R12, RZ, 0x1f, R12 ;  /* 0x0000001fff0c7819 */ /* 0x000fe2000001140c */
[----:B------:R-:W1:Y:S01]  /*0230*/  LDC.64 R8, c[0x0][0x238] ;  /* 0x00008e00ff087b82 */ /* 0x000e620000000a00 */
[----:B------:R-:W-:Y:S02]  /*0240*/  SHF.R.S32.HI R17, RZ, 0x1f, R13 ;  /* 0x0000001fff117819 */ /* 0x000fe4000001140d */
[----:B------:R-:W-:Y:S02]  /*0250*/  SHF.R.S32.HI R7, RZ, 0x1f, R7 ;  /* 0x0000001fff077819 */ /* 0x000fe40000011407 */
[----:B------:R-:W-:Y:S02]  /*0260*/  LEA R20, P3, R4, UR6, 0x2 ;  /* 0x0000000604147c11 */ /* 0x000fe4000f8610ff */
[----:B------:R-:W-:-:S02]  /*0270*/  IADD3.X R7, R12, R7, R17, P1, P2 ;  /* 0x000000070c077210 */ /* 0x000fc40000fe4411 */
[----:B------:R-:W1:Y:S01]  /*0280*/  LDC.64 R12, c[0x0][0x230] ;  /* 0x00008c00ff0c7b82 */ /* 0x000e620000000a00 */
[C---:B------:R-:W-:Y:S02]  /*0290*/  ISETP.GE.AND P2, PT, R11.reuse, 0x200, PT ;  /* 0x000002000b00780c */ /* 0x040fe40003f46270 */
[----:B------:R-:W-:Y:S01]  /*02a0*/  ISETP.GT.AND P1, PT, R11, 0x1ff, !P0 ;  /* 0x000001ff0b00780c */ /* 0x000fe20004724270 */
[----:B-----5:R-:W-:Y:S01]  /*02b0*/  IMAD.WIDE R24, R25, 0x4, R2 ;  /* 0x0000000419187825 */ /* 0x020fe200078e0202 */
[----:B------:R-:W-:Y:S02]  /*02c0*/  ISETP.LT.AND P4, PT, R0, 0x2200, !P2 ;  /* 0x000022000000780c */ /* 0x000fe40005781270 */
[----:B------:R-:W-:Y:S02]  /*02d0*/  CS2R R2, SRZ ;  /* 0x0000000000027805 */ /* 0x000fe4000001ff00 */
[----:B------:R-:W-:Y:S02]  /*02e0*/  LEA.HI.X R21, R4, UR7, R7, 0x2, P3 ;  /* 0x0000000704157c11 */ /* 0x000fe400098f1407 */
[----:B------:R-:W-:Y:S01]  /*02f0*/  CS2R R4, SRZ ;  /* 0x0000000000047805 */ /* 0x000fe2000001ff00 */
[----:B------:R-:W-:Y:S01]  /*0300*/  HFMA2.MMA R7, -RZ, RZ, 0, 0 ;  /* 0x00000000ff077435 */ /* 0x000fe200000001ff */
[----:B----4-:R-:W-:Y:S01]  /*0310*/  IMAD.WIDE R22, R11, 0x4, R14 ;  /* 0x000000040b167825 */ /* 0x010fe200078e020e */
[----:B------:R-:W-:-:S03]  /*0320*/  CS2R R14, SRZ ;  /* 0x00000000000e7805 */ /* 0x000fc6000001ff00 */
[----:B------:R4:W5:Y:S04]  /*0330*/  @P1 LDG.E.64 R4, desc[UR4][R20.64+-0x2000] ;  /* 0xffe0000414041981 */ /* 0x000968000c1e1b00 */
[----:B------:R-:W5:Y:S01]  /*0340*/  @P4 LDG.E.64 R2, desc[UR4][R24.64] ;  /* 0x0000000418024981 */ /* 0x000f62000c1e1b00 */
[----:B-1----:R-:W-:-:S03]  /*0350*/  IMAD.WIDE R8, R11, 0x4, R8 ;  /* 0x000000040b087825 */ /* 0x002fc600078e0208 */
[----:B------:R-:W5:Y:S01]  /*0360*/  @!P0 LDG.E.EL R7, desc[UR4][R22.64] ;  /* 0x0000000416078981 */ /* 0x000f62000c2e1900 */
[----:B0-----:R-:W-:Y:S01]  /*0370*/  IMAD.WIDE R12, R11, 0x4, R12 ;  /* 0x000000040b0c7825 */ /* 0x001fe200078e020c */
[----:B------:R-:W-:Y:S02]  /*0380*/  MOV R11, RZ ;  /* 0x000000ff000b7202 */ /* 0x000fe40000000f00 */
[----:B------:R-:W5:Y:S01]  /*0390*/  @!P0 LDG.E.EL R14, desc[UR4][R22.64] ;  /* 0x00000004160e8981 */ /* 0x000f62000c2e1900 */
[----:B------:R-:W-:Y:S02]  /*03a0*/  IMAD.MOV.U32 R18, RZ, RZ, RZ ;  /* 0x000000ffff127224 */ /* 0x000fe400078e00ff */
[----:B------:R-:W-:Y:S01]  /*03b0*/  IMAD.MOV.U32 R16, RZ, RZ, RZ ;  /* 0x000000ffff107224 */ /* 0x000fe200078e00ff */
[----:B------:R-:W5:Y:S04]  /*03c0*/  @!P0 LDG.E.EL R15, desc[UR4][R8.64] ;  /* 0x00000004080f8981 */ /* 0x000f68000c2e1900 */
[----:B------:R-:W5:Y:S04]  /*03d0*/  @!P0 LDG.E.EL R18, desc[UR4][R12.64] ;  /* 0x000000040c128981 */ /* 0x000f68000c2e1900 */
[----:B------:R0:W5:Y:S04]  /*03e0*/  @!P0 LDG.E.EL R16, desc[UR4][R12.64] ;  /* 0x000000040c108981 */ /* 0x000168000c2e1900 */
[----:B------:R1:W5:Y:S01]  /*03f0*/  @!P0 LDG.E.EL R11, desc[UR4][R8.64] ;  /* 0x00000004080b8981 */ /* 0x000362000c2e1900 */
[----:B----4-:R-:W-:Y:S01]  /*0400*/  IMAD.MOV.U32 R21, RZ, RZ, 0x3e800000 ;  /* 0x3e800000ff157424 */ /* 0x010fe200078e00ff */
[----:B0-----:R-:W0:Y:S08]  /*0410*/  LDC.64 R12, c[0x0][0x240] ;  /* 0x00009000ff0c7b82 */ /* 0x001e300000000a00 */
[----:B-1----:R-:W1:Y:S01]  /*0420*/  LDC.64 R8, c[0x0][0x248] ;  /* 0x00009200ff087b82 */ /* 0x002e620000000a00 */
[----:B0-----:R-:W-:-:S04]  /*0430*/  IMAD.WIDE R12, R0, 0x4, R12 ;  /* 0x00000004000c7825 */ /* 0x001fc800078e020c */
[----:B-1----:R-:W-:-:S04]  /*0440*/  IMAD.WIDE R8, R0, 0x4, R8 ;  /* 0x0000000400087825 */ /* 0x002fc800078e0208 */
[----:B--2---:R-:W-:-:S04]  /*0450*/  FADD R6, R6, 9.9999997473787516356e-06 ;  /* 0x3727c5ac06067421 */ /* 0x004fc80000000000 */
[----:B------:R-:W0:Y:S01]  /*0460*/  MUFU.SQRT R17, R6 ;  /* 0x0000000600117308 */ /* 0x000e220000002000 */
[----:B---3--:R-:W-:-:S07]  /*0470*/  FADD R10, R10, 9.9999997473787516356e-06 ;  /* 0x3727c5ac0a0a7421 */ /* 0x008fce0000000000 */
[----:B------:R-:W1:Y:S01]  /*0480*/  MUFU.SQRT R19, R10 ;  /* 0x0000000a00137308 */ /* 0x000e620000002000 */
[C---:B0-----:R-:W-:Y:S02]  /*0490*/  FSETP.GT.AND P6, PT, R17.reuse, 8.50705917302346158658e+37, PT ;  /* 0x7e8000001100780b */ /* 0x041fe40003fc4000 */
[----:B------:R-:W-:Y:S02]  /*04a0*/  FSETP.GEU.AND P3, PT, R17, 1.175494350822287508e-38, PT ;  /* 0x008000001100780b */ /* 0x000fe40003f6e000 */
[----:B------:R-:W-:Y:S02]  /*04b0*/  FSEL R20, R21, 1, P6 ;  /* 0x3f80000015147808 */ /* 0x000fe40003000000 */
[----:B-1----:R-:W-:-:S07]  /*04c0*/  FSETP.GT.AND P5, PT, R19, 8.50705917302346158658e+37, PT ;  /* 0x7e8000001300780b */ /* 0x002fce0003fa4000 */
[----:B------:R-:W-:Y:S01]  /*04d0*/  @P6 FMUL R17, R17, 0.25 ;  /* 0x3e80000011116820 */ /* 0x000fe20000400000 */
[----:B------:R-:W-:-:S03]  /*04e0*/  FSETP.GEU.AND P6, PT, R19, 1.175494350822287508e-38, PT ;  /* 0x008000001300780b */ /* 0x000fc60003fce000 */
[----:B------:R-:W-:Y:S02]  /*04f0*/  @!P3 FMUL R17, R17, 16777216 ;  /* 0x4b8000001111b820 */ /* 0x000fe40000400000 */
[----:B------:R-:W-:-:S08]  /*0500*/  @P5 FMUL R19, R19, 0.25 ;  /* 0x3e80000013135820 */ /* 0x000fd00000400000 */
[----:B------:R-:W-:Y:S01]  /*0510*/  @!P6 FMUL R19, R19, 16777216 ;  /* 0x4b8000001313e820 */ /* 0x000fe20000400000 */
[----:B------:R-:W0:Y:S01]  /*0520*/  MUFU.RCP R17, R17 ;  /* 0x0000001100117308 */ /* 0x000e220000001000 */
[----:B------:R-:W-:-:S07]  /*0530*/  FSEL R6, R21, 1, P5 ;  /* 0x3f80000015067808 */ /* 0x000fce0002800000 */
[----:B------:R-:W1:Y:S01]  /*0540*/  MUFU.RCP R19, R19 ;  /* 0x0000001300137308 */ /* 0x000e620000001000 */
[----:B-----5:R-:W-:Y:S02]  /*0550*/  SEL R2, R2, RZ, P4 ;  /* 0x000000ff02027207 */ /* 0x020fe40002000000 */
[----:B------:R-:W-:Y:S01]  /*0560*/  SEL R3, R3, RZ, P4 ;  /* 0x000000ff03037207 */ /* 0x000fe20002000000 */
[----:B------:R-:W-:Y:S01]  /*0570*/  @!P3 FMUL R20, R20, 16777216 ;  /* 0x4b8000001414b820 */ /* 0x000fe20000400000 */
[----:B------:R-:W-:Y:S01]  /*0580*/  @P2 SEL R2, R4, RZ, P1 ;  /* 0x000000ff04022207 */ /* 0x000fe20000800000 */
[----:B------:R-:W-:Y:S01]  /*0590*/  @!P6 FMUL R6, R6, 16777216 ;  /* 0x4b8000000606e820 */ /* 0x000fe20000400000 */
[----:B------:R-:W-:Y:S01]  /*05a0*/  @P2 SEL R3, R5, RZ, P1 ;  /* 0x000000ff05032207 */ /* 0x000fe20000800000 */
[----:B0-----:R-:W-:Y:S02]  /*05b0*/  FMUL R20, R17, R20 ;  /* 0x0000001411147220 */ /* 0x001fe40000400000 */
[----:B------:R-:W-:-:S02]  /*05c0*/  FADD R7, R2, -R7 ;  /* 0x8000000702077221 */ /* 0x000fc40000000000 */
[----:B------:R-:W-:Y:S01]  /*05d0*/  FADD R14, R3, -R14 ;  /* 0x8000000e030e7221 */ /* 0x000fe20000000000 */
[----:B-1----:R-:W-:Y:S01]  /*05e0*/  FMUL R19, R19, R6 ;  /* 0x0000000613137220 */ /* 0x002fe20000400000 */
[----:B------:R-:W-:-:S03]  /*05f0*/  FMUL R20, R7, R20 ;  /* 0x0000001407147220 */ /* 0x000fc60000400000 */
[----:B------:R-:W-:Y:S01]  /*0600*/  FMUL R14, R14, R19 ;  /* 0x000000130e0e7220 */ /* 0x000fe20000400000 */
[----:B------:R-:W-:-:S03]  /*0610*/  FFMA R15, R20, R18, R15 ;  /* 0x00000012140f7223 */ /* 0x000fc6000000000f */
[----:B------:R-:W-:Y:S02]  /*0620*/  FFMA R11, R14, R16, R11 ;  /* 0x000000100e0b7223 */ /* 0x000fe4000000000b */
[----:B------:R-:W-:Y:S01]  /*0630*/  FSETP.GEU.AND P1, PT, R15, RZ, PT ;  /* 0x000000ff0f00720b */ /* 0x000fe20003f2e000 */
[----:B------:R0:W-:Y:S02]  /*0640*/  @!P0 STG.E.64 desc[UR4][R12.64], R2 ;  /* 0x000000020c008986 */ /* 0x0001e4000c101b04 */
[----:B------:R-:W-:Y:S02]  /*0650*/  FSETP.GEU.AND P2, PT, R11, RZ, PT ;  /* 0x000000ff0b00720b */ /* 0x000fe40003f4e000 */
[----:B------:R-:W-:Y:S02]  /*0660*/  FSEL R10, R15, RZ, P1 ;  /* 0x000000ff0f0a7208 */ /* 0x000fe40000800000 */
[----:B------:R-:W-:Y:S01]  /*0670*/  FSEL R11, R11, RZ, P2 ;  /* 0x000000ff0b0b7208 */ /* 0x000fe20001000000 */
[----:B0-----:R-:W-:Y:S08]  /*0680*/  @P0 EXIT ;  /* 0x000000000000094d */ /* 0x001ff00003800000 */
[----:B------:R-:W-:Y:S01]  /*0690*/  STG.E.64 desc[UR4][R8.64], R10 ;  /* 0x0000000a08007986 */ /* 0x000fe2000c101b04 */
[----:B------:R-:W-:Y:S05]  /*06a0*/  EXIT ;  /* 0x000000000000794d */ /* 0x000fea0003800000 */
.L_x_0:
[----:B------:R-:W-:-:S00]  /*06b0*/  BRA `(.L_x_0) ;  /* 0xfffffffc00fc7947 */ /* 0x000fc0000383ffff */
[----:B------:R-:W-:-:S00]  /*06c0*/  NOP ;  /* 0x0000000000007918 */ /* 0x000fc00000000000 */
        /* <DEDUP_REMOVED lines=11> */
.L_x_1:


//--------------------- .nv.global.init           --------------------------
	.section	.nv.global.init,"aw",@progbits
.nv.global.init:
	.type		_$_str,@object
	.size		_$_str,(_$_str_$_2 - _$_str)
_$_str:
        /*0000*/ 	.byte	0x5f, 0x5f, 0x43, 0x55, 0x44, 0x41, 0x5f, 0x46, 0x54, 0x5a, 0x00
	.type		_$_str_$_2,@object
	.size		_$_str_$_2,(.L_1 - _$_str_$_2)
_$_str_$_2:
        /*000b*/ 	.byte	0x5f, 0x5f, 0x43, 0x55, 0x44, 0x41, 0x5f, 0x50, 0x52, 0x45, 0x43, 0x5f, 0x53, 0x51, 0x52, 0x54
        /*001b*/ 	.byte	0x00
.L_1:


//--------------------- .nv.constant0.triton_poi_fused__native_batch_norm_legit_no_training_cat_relu_52 --------------------------
	.section	.nv.constant0.triton_poi_fused__native_batch_norm_legit_no_training_cat_relu_52,"a",@progbits
	.sectionflags	@""
	.align	4
.nv.constant0.triton_poi_fused__native_batch_norm_legit_no_training_cat_relu_52:
	.zero		596
